	.headerflags	@"EF_CUDA_TEXMODE_UNIFIED EF_CUDA_64BIT_ADDRESS EF_CUDA_ACCELERATORS EF_CUDA_SM90 EF_CUDA_VIRTUAL_SM(EF_CUDA_SM90)"
	.elftype	@"ET_EXEC"


//--------------------- .nv.info                  --------------------------
	.section	.nv.info,"",@"SHT_CUDA_INFO"
	.align	4


	//----- nvinfo : EIATTR_REGCOUNT
	.align		4
        /*0000*/ 	.byte	0x04, 0x2f
        /*0002*/ 	.short	(.L_3 - .L_2)
	.align		4
.L_2:
        /*0004*/ 	.word	index@(triton_poi_fused_cat_34)
        /*0008*/ 	.word	0x00000020


	//----- nvinfo : EIATTR_MIN_STACK_SIZE
	.align		4
.L_3:
        /*000c*/ 	.byte	0x04, 0x12
        /*000e*/ 	.short	(.L_5 - .L_4)
	.align		4
.L_4:
        /*0010*/ 	.word	index@(triton_poi_fused_cat_34)
        /*0014*/ 	.word	0x00000000


	//----- nvinfo : EIATTR_FRAME_SIZE
	.align		4
.L_5:
        /*0018*/ 	.byte	0x04, 0x11
        /*001a*/ 	.short	(.L_7 - .L_6)
	.align		4
.L_6:
        /*001c*/ 	.word	index@(triton_poi_fused_cat_34)
        /*0020*/ 	.word	0x00000000


	//----- nvinfo : EIATTR_MIN_STACK_SIZE
	.align		4
.L_7:
        /*0024*/ 	.byte	0x04, 0x12
        /*0026*/ 	.short	(.L_9 - .L_8)
	.align		4
.L_8:
        /*0028*/ 	.word	index@(triton_poi_fused_cat_34)
        /*002c*/ 	.word	0x00000000
.L_9:


//--------------------- .nv.info.triton_poi_fused_cat_34 --------------------------
	.section	.nv.info.triton_poi_fused_cat_34,"",@"SHT_CUDA_INFO"
	.sectionflags	@""
	.align	4


	//----- nvinfo : EIATTR_CUDA_API_VERSION
	.align		4
        /*0000*/ 	.byte	0x04, 0x37
        /*0002*/ 	.short	(.L_11 - .L_10)
.L_10:
        /*0004*/ 	.word	0x0000007c


	//----- nvinfo : EIATTR_KPARAM_INFO
	.align		4
.L_11:
        /*0008*/ 	.byte	0x04, 0x17
        /*000a*/ 	.short	(.L_13 - .L_12)
.L_12:
        /*000c*/ 	.word	0x00000000
        /*0010*/ 	.short	0x0008
        /*0012*/ 	.short	0x0040
        /*0014*/ 	.byte	0x00, 0xf0, 0x11, 0x00


	//----- nvinfo : EIATTR_KPARAM_INFO
	.align		4
.L_13:
        /*0018*/ 	.byte	0x04, 0x17
        /*001a*/ 	.short	(.L_15 - .L_14)
.L_14:
        /*001c*/ 	.word	0x00000000
        /*0020*/ 	.short	0x0007
        /*0022*/ 	.short	0x0038
        /*0024*/ 	.byte	0x00, 0xf4, 0x21, 0x00


	//----- nvinfo : EIATTR_KPARAM_INFO
	.align		4
.L_15:
        /*0028*/ 	.byte	0x04, 0x17
        /*002a*/ 	.short	(.L_17 - .L_16)
.L_16:
        /*002c*/ 	.word	0x00000000
        /*0030*/ 	.short	0x0006
        /*0032*/ 	.short	0x0030
        /*0034*/ 	.byte	0x00, 0xf4, 0x21, 0x00


	//----- nvinfo : EIATTR_KPARAM_INFO
	.align		4
.L_17:
        /*0038*/ 	.byte	0x04, 0x17
        /*003a*/ 	.short	(.L_19 - .L_18)
.L_18:
        /*003c*/ 	.word	0x00000000
        /*0040*/ 	.short	0x0005
        /*0042*/ 	.short	0x0028
        /*0044*/ 	.byte	0x00, 0xf4, 0x21, 0x00


	//----- nvinfo : EIATTR_KPARAM_INFO
	.align		4
.L_19:
        /*0048*/ 	.byte	0x04, 0x17
        /*004a*/ 	.short	(.L_21 - .L_20)
.L_20:
        /*004c*/ 	.word	0x00000000
        /*0050*/ 	.short	0x0004
        /*0052*/ 	.short	0x0020
        /*0054*/ 	.byte	0x00, 0xf4, 0x21, 0x00


	//----- nvinfo : EIATTR_KPARAM_INFO
	.align		4
.L_21:
        /*0058*/ 	.byte	0x04, 0x17
        /*005a*/ 	.short	(.L_23 - .L_22)
.L_22:
        /*005c*/ 	.word	0x00000000
        /*0060*/ 	.short	0x0003
        /*0062*/ 	.short	0x0018
        /*0064*/ 	.byte	0x00, 0xf4, 0x21, 0x00


	//----- nvinfo : EIATTR_KPARAM_INFO
	.align		4
.L_23:
        /*0068*/ 	.byte	0x04, 0x17
        /*006a*/ 	.short	(.L_25 - .L_24)
.L_24:
        /*006c*/ 	.word	0x00000000
        /*0070*/ 	.short	0x0002
        /*0072*/ 	.short	0x0010
        /*0074*/ 	.byte	0x00, 0xf4, 0x21, 0x00


	//----- nvinfo : EIATTR_KPARAM_INFO
	.align		4
.L_25:
        /*0078*/ 	.byte	0x04, 0x17
        /*007a*/ 	.short	(.L_27 - .L_26)
.L_26:
        /*007c*/ 	.word	0x00000000
        /*0080*/ 	.short	0x0001
        /*0082*/ 	.short	0x0008
        /*0084*/ 	.byte	0x00, 0xf4, 0x21, 0x00


	//----- nvinfo : EIATTR_KPARAM_INFO
	.align		4
.L_27:
        /*0088*/ 	.byte	0x04, 0x17
        /*008a*/ 	.short	(.L_29 - .L_28)
.L_28:
        /*008c*/ 	.word	0x00000000
        /*0090*/ 	.short	0x0000
        /*0092*/ 	.short	0x0000
        /*0094*/ 	.byte	0x00, 0xf4, 0x21, 0x00


	//----- nvinfo : EIATTR_SPARSE_MMA_MASK
	.align		4
.L_29:
        /*0098*/ 	.byte	0x03, 0x50
        /*009a*/ 	.short	0x0000


	//----- nvinfo : EIATTR_MAXREG_COUNT
	.align		4
        /*009c*/ 	.byte	0x03, 0x1b
        /*009e*/ 	.short	0x00ff


	//----- nvinfo : EIATTR_EXIT_INSTR_OFFSETS
	.align		4
        /*00a0*/ 	.byte	0x04, 0x1c
        /*00a2*/ 	.short	(.L_31 - .L_30)


	//   ....[0]....
.L_30:
        /*00a4*/ 	.word	0x00000780


	//----- nvinfo : EIATTR_REQNTID
	.align		4
.L_31:
        /*00a8*/ 	.byte	0x04, 0x10
        /*00aa*/ 	.short	(.L_33 - .L_32)
.L_32:
        /*00ac*/ 	.word	0x00000080
        /*00b0*/ 	.word	0x00000001
        /*00b4*/ 	.word	0x00000001


	//----- nvinfo : EIATTR_CBANK_PARAM_SIZE
	.align		4
.L_33:
        /*00b8*/ 	.byte	0x03, 0x19
        /*00ba*/ 	.short	0x0044


	//----- nvinfo : EIATTR_PARAM_CBANK
	.align		4
        /*00bc*/ 	.byte	0x04, 0x0a
        /*00be*/ 	.short	(.L_35 - .L_34)
	.align		4
.L_34:
        /*00c0*/ 	.word	index@(.nv.constant0.triton_poi_fused_cat_34)
        /*00c4*/ 	.short	0x0210
        /*00c6*/ 	.short	0x0044


	//----- nvinfo : EIATTR_SW_WAR
	.align		4
.L_35:
        /*00c8*/ 	.byte	0x04, 0x36
        /*00ca*/ 	.short	(.L_37 - .L_36)
.L_36:
        /*00cc*/ 	.word	0x00000008
.L_37:


//--------------------- .nv.callgraph             --------------------------
	.section	.nv.callgraph,"",@"SHT_CUDA_CALLGRAPH"
	.align	4
	.sectionentsize	8
	.align		4
        /*0000*/ 	.word	0x00000000
	.align		4
        /*0004*/ 	.word	0xffffffff
	.align		4
        /*0008*/ 	.word	0x00000000
	.align		4
        /*000c*/ 	.word	0xfffffffe
	.align		4
        /*0010*/ 	.word	0x00000000
	.align		4
        /*0014*/ 	.word	0xfffffffd
	.align		4
        /*0018*/ 	.word	0x00000000
	.align		4
        /*001c*/ 	.word	0xfffffffc


//--------------------- .nv.constant4             --------------------------
	.section	.nv.constant4,"a",@progbits
	.align	8
	.align		8
.nv.constant4:
        /*0000*/ 	.dword	_$_str
	.align		8
        /*0008*/ 	.dword	_$_str_$_2


//--------------------- .text.triton_poi_fused_cat_34 --------------------------
	.section	.text.triton_poi_fused_cat_34,"ax",@progbits
	.align	128
        .global         triton_poi_fused_cat_34
        .type           triton_poi_fused_cat_34,@function
        .size           triton_poi_fused_cat_34,(.L_x_1 - triton_poi_fused_cat_34)
        .other          triton_poi_fused_cat_34,@"STO_CUDA_ENTRY STV_DEFAULT"
triton_poi_fused_cat_34:
.text.triton_poi_fused_cat_34:
[----:B------:R-:W-:Y:S01]  /*0000*/  LDC R1, c[0x0][0x28] ;  /* 0x00000a00ff017b82 */ /* 0x000fe20000000800 */
[----:B------:R-:W1:Y:S07]  /*0010*/  S2R R0, SR_TID.X ;  /* 0x0000000000007919 */ /* 0x000e6e0000002100 */
[----:B------:R-:W2:Y:S01]  /*0020*/  LDC.64 R4, c[0x0][0x228] ;  /* 0x00008a00ff047b82 */ /* 0x000ea20000000a00 */
[----:B------:R-:W-:Y:S01]  /*0030*/  ULDC.64 UR4, c[0x0][0x208] ;  /* 0x0000820000047ab9 */ /* 0x000fe20000000a00 */
[----:B------:R-:W-:Y:S01]  /*0040*/  ULDC.64 UR6, c[0x0][0x218] ;  /* 0x0000860000067ab9 */ /* 0x000fe20000000a00 */
[----:B------:R-:W3:Y:S05]  /*0050*/  S2R R3, SR_CTAID.X ;  /* 0x0000000000037919 */ /* 0x000eea0000002500 */
[----:B------:R-:W4:Y:S08]  /*0060*/  LDC.64 R6, c[0x0][0x220] ;  /* 0x00008800ff067b82 */ /* 0x000f300000000a00 */
[----:B------:R-:W5:Y:S01]  /*0070*/  LDC.64 R12, c[0x0][0x238] ;  /* 0x00008e00ff0c7b82 */ /* 0x000f620000000a00 */
[----:B-1----:R-:W-:-:S05]  /*0080*/  IMAD.SHL.U32 R0, R0, 0x2, RZ ;  /* 0x0000000200007824 */ /* 0x002fca00078e00ff */
[----:B------:R-:W-:-:S05]  /*0090*/  LOP3.LUT R0, R0, 0xfe, RZ, 0xc0, !PT ;  /* 0x000000fe00007812 */ /* 0x000fca00078ec0ff */
[----:B---3--:R-:W-:-:S04]  /*00a0*/  IMAD R0, R3, 0x100, R0 ;  /* 0x0000010003007824 */ /* 0x008fc800078e0200 */
[----:B------:R-:W-:-:S05]  /*00b0*/  IMAD.HI R14, R0, 0x4ec4ec4f, RZ ;  /* 0x4ec4ec4f000e7827 */ /* 0x000fca00078e02ff */
[----:B------:R-:W-:-:S04]  /*00c0*/  SHF.R.U32.HI R9, RZ, 0x1f, R14 ;  /* 0x0000001fff097819 */ /* 0x000fc8000001160e */
[----:B------:R-:W-:-:S05]  /*00d0*/  LEA.HI.SX32 R17, R14, R9, 0x1a ;  /* 0x000000090e117211 */ /* 0x000fca00078fd2ff */
[----:B------:R-:W-:-:S04]  /*00e0*/  IMAD R15, R17, -0xd0, R0 ;  /* 0xffffff30110f7824 */ /* 0x000fc800078e0200 */
[C---:B------:R-:W-:Y:S02]  /*00f0*/  VIADD R2, R15.reuse, 0xffffff98 ;  /* 0xffffff980f027836 */ /* 0x040fe40000000000 */
[----:B--2---:R-:W-:-:S03]  /*0100*/  IMAD.WIDE R4, R15, 0x4, R4 ;  /* 0x000000040f047825 */ /* 0x004fc600078e0204 */
[----:B------:R-:W-:Y:S02]  /*0110*/  ISETP.GE.U32.AND P2, PT, R2, 0x34, PT ;  /* 0x000000340200780c */ /* 0x000fe40003f46070 */
[----:B------:R-:W-:-:S11]  /*0120*/  CS2R R2, SRZ ;  /* 0x0000000000027805 */ /* 0x000fd6000001ff00 */
[----:B------:R1:W2:Y:S01]  /*0130*/  @!P2 LDG.E.EL.64 R2, desc[UR4][R4.64+-0x1a0] ;  /* 0xfffe60040402a981 */ /* 0x0002a2000c2e1b00 */
[----:B------:R-:W-:Y:S01]  /*0140*/  IMAD R10, R17, 0x34, RZ ;  /* 0x00000034110a7824 */ /* 0x000fe200078e02ff */
[----:B------:R-:W-:Y:S01]  /*0150*/  SHF.R.S32.HI R11, RZ, 0x1f, R15 ;  /* 0x0000001fff0b7819 */ /* 0x000fe2000001140f */
[----:B------:R-:W-:Y:S01]  /*0160*/  VIADD R16, R0, 0x1 ;  /* 0x0000000100107836 */ /* 0x000fe20000000000 */
[----:B------:R-:W-:Y:S01]  /*0170*/  LEA.HI.SX32 R14, R14, R9, 0x14 ;  /* 0x000000090e0e7211 */ /* 0x000fe200078fa2ff */
[----:B----4-:R-:W-:Y:S01]  /*0180*/  IMAD.WIDE R24, R15, 0x4, R6 ;  /* 0x000000040f187825 */ /* 0x010fe200078e0206 */
[----:B------:R-:W-:Y:S02]  /*0190*/  IADD3 R18, P0, R15, R10, RZ ;  /* 0x0000000a0f127210 */ /* 0x000fe40007f1e0ff */
[----:B------:R-:W-:Y:S01]  /*01a0*/  CS2R R6, SRZ ;  /* 0x0000000000067805 */ /* 0x000fe2000001ff00 */
[----:B------:R-:W-:Y:S01]  /*01b0*/  IMAD.HI R8, R16, 0x4ec4ec4f, RZ ;  /* 0x4ec4ec4f10087827 */ /* 0x000fe200078e02ff */
[----:B------:R-:W-:-:S02]  /*01c0*/  LEA.HI.X.SX32 R21, R10, R11, 0x1, P0 ;  /* 0x0000000b0a157211 */ /* 0x000fc400000f0eff */
[----:B------:R-:W3:Y:S01]  /*01d0*/  LDC.64 R10, c[0x0][0x230] ;  /* 0x00008c00ff0a7b82 */ /* 0x000ee20000000a00 */
[C---:B------:R-:W-:Y:S02]  /*01e0*/  LEA R22, P0, R18.reuse, UR6, 0x2 ;  /* 0x0000000612167c11 */ /* 0x040fe4000f8010ff */
[----:B-1----:R-:W-:Y:S02]  /*01f0*/  SHF.R.U32.HI R5, RZ, 0x1f, R8 ;  /* 0x0000001fff057819 */ /* 0x002fe40000011608 */
[----:B------:R-:W-:Y:S02]  /*0200*/  LEA.HI.X R23, R18, UR7, R21, 0x2, P0 ;  /* 0x0000000712177c11 */ /* 0x000fe400080f1415 */
[----:B------:R-:W-:Y:S02]  /*0210*/  LEA.HI R18, R17, R17, RZ, 0x6 ;  /* 0x0000001111127211 */ /* 0x000fe400078f30ff */
[----:B------:R-:W-:Y:S02]  /*0220*/  LEA.HI R19, R8, R5, RZ, 0x1a ;  /* 0x0000000508137211 */ /* 0x000fe400078fd0ff */
[----:B------:R-:W-:-:S02]  /*0230*/  CS2R R4, SRZ ;  /* 0x0000000000047805 */ /* 0x000fc4000001ff00 */
[----:B------:R-:W-:Y:S01]  /*0240*/  LOP3.LUT R18, R18, 0xffffffc0, RZ, 0xc0, !PT ;  /* 0xffffffc012127812 */ /* 0x000fe200078ec0ff */
[----:B------:R-:W1:Y:S01]  /*0250*/  LDC.64 R8, c[0x0][0x210] ;  /* 0x00008400ff087b82 */ /* 0x000e620000000a00 */
[----:B------:R1:W4:Y:S01]  /*0260*/  @!P2 LDG.E.EL.64 R6, desc[UR4][R22.64+-0x1a0] ;  /* 0xfffe60041606a981 */ /* 0x000322000c2e1b00 */
[----:B------:R-:W-:Y:S02]  /*0270*/  IMAD R28, R19, -0xd0, R16 ;  /* 0xffffff30131c7824 */ /* 0x000fe400078e0210 */
[----:B------:R-:W-:Y:S01]  /*0280*/  IMAD.IADD R29, R17, 0x1, -R18 ;  /* 0x00000001111d7824 */ /* 0x000fe200078e0a12 */
[----:B------:R1:W4:Y:S03]  /*0290*/  @!P2 LDG.E.EL.64 R4, desc[UR4][R24.64+-0x1a0] ;  /* 0xfffe60041804a981 */ /* 0x000326000c2e1b00 */
[----:B------:R-:W1:Y:S01]  /*02a0*/  LDC.64 R18, c[0x0][0x240] ;  /* 0x00009000ff127b82 */ /* 0x000e620000000a00 */
[----:B------:R-:W-:-:S02]  /*02b0*/  CS2R R16, SRZ ;  /* 0x0000000000107805 */ /* 0x000fc4000001ff00 */
[----:B------:R-:W-:Y:S01]  /*02c0*/  CS2R R20, SRZ ;  /* 0x0000000000147805 */ /* 0x000fe2000001ff00 */
[----:B-----5:R-:W-:-:S04]  /*02d0*/  IMAD.WIDE R12, R15, 0x4, R12 ;  /* 0x000000040f0c7825 */ /* 0x020fc800078e020c */
[C---:B---3--:R-:W-:Y:S01]  /*02e0*/  IMAD.WIDE R26, R15.reuse, 0x4, R10 ;  /* 0x000000040f1a7825 */ /* 0x048fe200078e020a */
[----:B------:R3:W5:Y:S03]  /*02f0*/  @!P2 LDG.E.EL.64 R20, desc[UR4][R12.64+-0x1a0] ;  /* 0xfffe60040c14a981 */ /* 0x000766000c2e1b00 */
[--C-:B------:R-:W-:Y:S01]  /*0300*/  IMAD R11, R28, 0x40, R29.reuse ;  /* 0x000000401c0b7824 */ /* 0x100fe200078e021d */
[----:B------:R-:W5:Y:S01]  /*0310*/  @!P2 LDG.E.EL.64 R16, desc[UR4][R26.64+-0x1a0] ;  /* 0xfffe60041a10a981 */ /* 0x000f62000c2e1b00 */
[C---:B------:R-:W-:Y:S01]  /*0320*/  IMAD R29, R15.reuse, 0x40, R29 ;  /* 0x000000400f1d7824 */ /* 0x040fe200078e021d */
[C---:B------:R-:W-:Y:S02]  /*0330*/  ISETP.GE.AND P1, PT, R15.reuse, 0x68, PT ;  /* 0x000000680f00780c */ /* 0x040fe40003f26270 */
[----:B------:R-:W-:Y:S01]  /*0340*/  ISETP.GT.AND P0, PT, R15, 0x9b, PT ;  /* 0x0000009b0f00780c */ /* 0x000fe20003f04270 */
[----:B------:R-:W-:-:S02]  /*0350*/  IMAD R29, R14, 0x1a00, R29 ;  /* 0x00001a000e1d7824 */ /* 0x000fc400078e021d */
[----:B------:R-:W-:Y:S02]  /*0360*/  IMAD R11, R14, 0x1a00, R11 ;  /* 0x00001a000e0b7824 */ /* 0x000fe400078e020b */
[----:B-1----:R-:W-:-:S04]  /*0370*/  IMAD.WIDE R22, R29, 0x4, R8 ;  /* 0x000000041d167825 */ /* 0x002fc800078e0208 */
[----:B------:R-:W-:Y:S02]  /*0380*/  IMAD R29, R14, 0x1a00, R29 ;  /* 0x00001a000e1d7824 */ /* 0x000fe400078e021d */
[----:B------:R-:W-:Y:S02]  /*0390*/  IMAD.MOV.U32 R10, RZ, RZ, RZ ;  /* 0x000000ffff0a7224 */ /* 0x000fe400078e00ff */
[----:B0-----:R-:W-:Y:S01]  /*03a0*/  IMAD.WIDE R24, R11, 0x4, R8 ;  /* 0x000000040b187825 */ /* 0x001fe200078e0208 */
[----:B------:R-:W-:-:S03]  /*03b0*/  CS2R R8, SRZ ;  /* 0x0000000000087805 */ /* 0x000fc6000001ff00 */
[----:B------:R-:W-:Y:S01]  /*03c0*/  IMAD R14, R14, 0x1a00, R11 ;  /* 0x00001a000e0e7824 */ /* 0x000fe200078e020b */
[----:B------:R-:W5:Y:S01]  /*03d0*/  @!P1 LDG.E.EL R10, desc[UR4][R22.64] ;  /* 0x00000004160a9981 */ /* 0x000f62000c2e1900 */
[----:B---3--:R-:W-:-:S03]  /*03e0*/  IMAD.WIDE R12, R29, 0x4, R18 ;  /* 0x000000041d0c7825 */ /* 0x008fc600078e0212 */
[----:B------:R-:W3:Y:S01]  /*03f0*/  @!P1 LDG.E.EL R8, desc[UR4][R24.64] ;  /* 0x0000000418089981 */ /* 0x000ee2000c2e1900 */
[----:B------:R-:W-:Y:S02]  /*0400*/  IMAD.MOV.U32 R11, RZ, RZ, RZ ;  /* 0x000000ffff0b7224 */ /* 0x000fe400078e00ff */
[----:B------:R-:W-:Y:S01]  /*0410*/  IMAD.WIDE R18, R14, 0x4, R18 ;  /* 0x000000040e127825 */ /* 0x000fe200078e0212 */
[----:B------:R0:W3:Y:S04]  /*0420*/  @P0 LDG.E.EL R9, desc[UR4][R12.64] ;  /* 0x000000040c090981 */ /* 0x0000e8000c2e1900 */
[----:B------:R4:W3:Y:S01]  /*0430*/  @P0 LDG.E.EL R11, desc[UR4][R18.64] ;  /* 0x00000004120b0981 */ /* 0x0008e2000c2e1900 */
[----:B0-----:R-:W-:Y:S01]  /*0440*/  IMAD.MOV.U32 R13, RZ, RZ, 0x3e800000 ;  /* 0x3e800000ff0d7424 */ /* 0x001fe200078e00ff */
[----:B--2---:R-:W-:-:S02]  /*0450*/  SEL R2, R2, RZ, !P2 ;  /* 0x000000ff02027207 */ /* 0x004fc40005000000 */
[----:B------:R-:W-:-:S03]  /*0460*/  SEL R3, R3, RZ, !P2 ;  /* 0x000000ff03037207 */ /* 0x000fc60005000000 */
[----:B------:R-:W-:-:S04]  /*0470*/  FADD R2, R2, 9.9999997473787516356e-06 ;  /* 0x3727c5ac02027421 */ /* 0x000fc80000000000 */
[----:B------:R-:W0:Y:S01]  /*0480*/  MUFU.SQRT R14, R2 ;  /* 0x00000002000e7308 */ /* 0x000e220000002000 */
[----:B------:R-:W-:-:S07]  /*0490*/  FADD R3, R3, 9.9999997473787516356e-06 ;  /* 0x3727c5ac03037421 */ /* 0x000fce0000000000 */
[----:B------:R-:W1:Y:S01]  /*04a0*/  MUFU.SQRT R22, R3 ;  /* 0x0000000300167308 */ /* 0x000e620000002000 */
[C---:B0-----:R-:W-:Y:S02]  /*04b0*/  FSETP.GT.AND P3, PT, R14.reuse, 8.50705917302346158658e+37, PT ;  /* 0x7e8000000e00780b */ /* 0x041fe40003f64000 */
[----:B------:R-:W-:Y:S02]  /*04c0*/  FSETP.GEU.AND P5, PT, R14, 1.175494350822287508e-38, PT ;  /* 0x008000000e00780b */ /* 0x000fe40003fae000 */
[C---:B-1----:R-:W-:Y:S02]  /*04d0*/  FSETP.GT.AND P4, PT, R22.reuse, 8.50705917302346158658e+37, PT ;  /* 0x7e8000001600780b */ /* 0x042fe40003f84000 */
[----:B------:R-:W-:-:S07]  /*04e0*/  FSETP.GEU.AND P6, PT, R22, 1.175494350822287508e-38, PT ;  /* 0x008000001600780b */ /* 0x000fce0003fce000 */
[----:B------:R-:W-:-:S04]  /*04f0*/  @P3 FMUL R14, R14, 0.25 ;  /* 0x3e8000000e0e3820 */ /* 0x000fc80000400000 */
[----:B------:R-:W-:Y:S01]  /*0500*/  @!P5 FMUL R14, R14, 16777216 ;  /* 0x4b8000000e0ed820 */ /* 0x000fe20000400000 */
[----:B------:R-:W-:-:S05]  /*0510*/  @P4 FMUL R22, R22, 0.25 ;  /* 0x3e80000016164820 */ /* 0x000fca0000400000 */
[----:B------:R-:W0:Y:S01]  /*0520*/  MUFU.RCP R14, R14 ;  /* 0x0000000e000e7308 */ /* 0x000e220000001000 */
[----:B------:R-:W-:Y:S01]  /*0530*/  @!P6 FMUL R22, R22, 16777216 ;  /* 0x4b8000001616e820 */ /* 0x000fe20000400000 */
[----:B------:R-:W-:Y:S02]  /*0540*/  FSEL R3, R13, 1, P3 ;  /* 0x3f8000000d037808 */ /* 0x000fe40001800000 */
[----:B----4-:R-:W-:-:S04]  /*0550*/  SEL R19, R4, RZ, !P2 ;  /* 0x000000ff04137207 */ /* 0x010fc80005000000 */
[----:B------:R-:W1:Y:S01]  /*0560*/  MUFU.RCP R22, R22 ;  /* 0x0000001600167308 */ /* 0x000e620000001000 */
[----:B------:R-:W-:Y:S01]  /*0570*/  SEL R2, R6, RZ, !P2 ;  /* 0x000000ff06027207 */ /* 0x000fe20005000000 */
[----:B------:R-:W-:Y:S01]  /*0580*/  @!P5 FMUL R3, R3, 16777216 ;  /* 0x4b8000000303d820 */ /* 0x000fe20000400000 */
[----:B------:R-:W-:Y:S02]  /*0590*/  FSEL R13, R13, 1, P4 ;  /* 0x3f8000000d0d7808 */ /* 0x000fe40002000000 */
[----:B------:R-:W-:Y:S01]  /*05a0*/  SEL R4, R7, RZ, !P2 ;  /* 0x000000ff07047207 */ /* 0x000fe20005000000 */
[----:B------:R-:W-:Y:S01]  /*05b0*/  FADD R2, R2, -R19 ;  /* 0x8000001302027221 */ /* 0x000fe20000000000 */
[----:B------:R-:W-:Y:S01]  /*05c0*/  SEL R5, R5, RZ, !P2 ;  /* 0x000000ff05057207 */ /* 0x000fe20005000000 */
[----:B0-----:R-:W-:Y:S01]  /*05d0*/  FMUL R3, R14, R3 ;  /* 0x000000030e037220 */ /* 0x001fe20000400000 */
[----:B------:R-:W-:-:S03]  /*05e0*/  @!P6 FMUL R13, R13, 16777216 ;  /* 0x4b8000000d0de820 */ /* 0x000fc60000400000 */
[----:B------:R-:W-:Y:S01]  /*05f0*/  FADD R4, R4, -R5 ;  /* 0x8000000504047221 */ /* 0x000fe20000000000 */
[----:B------:R-:W-:Y:S02]  /*0600*/  FMUL R5, R2, R3 ;  /* 0x0000000302057220 */ /* 0x000fe40000400000 */
[----:B------:R-:W0:Y:S01]  /*0610*/  LDC.64 R2, c[0x0][0x248] ;  /* 0x00009200ff027b82 */ /* 0x000e220000000a00 */
[----:B-1----:R-:W-:Y:S01]  /*0620*/  FMUL R13, R22, R13 ;  /* 0x0000000d160d7220 */ /* 0x002fe20000400000 */
[----:B-----5:R-:W-:Y:S02]  /*0630*/  SEL R16, R16, RZ, !P2 ;  /* 0x000000ff10107207 */ /* 0x020fe40005000000 */
[----:B------:R-:W-:Y:S01]  /*0640*/  SEL R20, R20, RZ, !P2 ;  /* 0x000000ff14147207 */ /* 0x000fe20005000000 */
[----:B------:R-:W-:Y:S01]  /*0650*/  FMUL R4, R4, R13 ;  /* 0x0000000d04047220 */ /* 0x000fe20000400000 */
[----:B------:R-:W-:Y:S02]  /*0660*/  SEL R17, R17, RZ, !P2 ;  /* 0x000000ff11117207 */ /* 0x000fe40005000000 */
[----:B------:R-:W-:Y:S01]  /*0670*/  SEL R21, R21, RZ, !P2 ;  /* 0x000000ff15157207 */ /* 0x000fe20005000000 */
[----:B------:R-:W-:Y:S01]  /*0680*/  FFMA R20, R5, R16, R20 ;  /* 0x0000001005147223 */ /* 0x000fe20000000014 */
[----:B------:R-:W-:-:S03]  /*0690*/  ISETP.GE.AND P3, PT, R15, 0x9c, PT ;  /* 0x0000009c0f00780c */ /* 0x000fc60003f66270 */
[----:B------:R-:W-:Y:S01]  /*06a0*/  FFMA R21, R4, R17, R21 ;  /* 0x0000001104157223 */ /* 0x000fe20000000015 */
[----:B------:R-:W-:-:S04]  /*06b0*/  FSETP.GEU.AND P4, PT, R20, RZ, PT ;  /* 0x000000ff1400720b */ /* 0x000fc80003f8e000 */
[C---:B------:R-:W-:Y:S02]  /*06c0*/  FSETP.GEU.AND P5, PT, R21.reuse, RZ, PT ;  /* 0x000000ff1500720b */ /* 0x040fe40003fae000 */
[----:B------:R-:W-:Y:S02]  /*06d0*/  FSEL R20, R20, RZ, P4 ;  /* 0x000000ff14147208 */ /* 0x000fe40002000000 */
[----:B------:R-:W-:Y:S02]  /*06e0*/  SEL R10, R10, RZ, !P1 ;  /* 0x000000ff0a0a7207 */ /* 0x000fe40004800000 */
[----:B------:R-:W-:Y:S02]  /*06f0*/  FSEL R21, R21, RZ, P5 ;  /* 0x000000ff15157208 */ /* 0x000fe40002800000 */
[----:B------:R-:W-:Y:S02]  /*0700*/  @P1 SEL R10, R20, RZ, !P2 ;  /* 0x000000ff140a1207 */ /* 0x000fe40005000000 */
[----:B---3--:R-:W-:-:S02]  /*0710*/  SEL R9, R9, RZ, P0 ;  /* 0x000000ff09097207 */ /* 0x008fc40000000000 */
[----:B------:R-:W-:Y:S01]  /*0720*/  SEL R5, R8, RZ, !P1 ;  /* 0x000000ff08057207 */ /* 0x000fe20004800000 */
[----:B0-----:R-:W-:Y:S01]  /*0730*/  IMAD.WIDE R2, R0, 0x4, R2 ;  /* 0x0000000400027825 */ /* 0x001fe200078e0202 */
[----:B------:R-:W-:Y:S02]  /*0740*/  @P1 SEL R5, R21, RZ, !P2 ;  /* 0x000000ff15051207 */ /* 0x000fe40005000000 */
[----:B------:R-:W-:Y:S02]  /*0750*/  SEL R4, R10, R9, !P3 ;  /* 0x000000090a047207 */ /* 0x000fe40005800000 */
[----:B------:R-:W-:-:S05]  /*0760*/  @P3 SEL R5, R11, RZ, P0 ;  /* 0x000000ff0b053207 */ /* 0x000fca0000000000 */
[----:B------:R-:W-:Y:S01]  /*0770*/  STG.E.64 desc[UR4][R2.64], R4 ;  /* 0x0000000402007986 */ /* 0x000fe2000c101b04 */
[----:B------:R-:W-:Y:S05]  /*0780*/  EXIT ;  /* 0x000000000000794d */ /* 0x000fea0003800000 */
.L_x_0:
[----:B------:R-:W-:-:S00]  /*0790*/  BRA `(.L_x_0) ;  /* 0xfffffffc00fc7947 */ /* 0x000fc0000383ffff */
[----:B------:R-:W-:-:S00]  /*07a0*/  NOP ;  /* 0x0000000000007918 */ /* 0x000fc00000000000 */
        /* <DEDUP_REMOVED lines=13> */
.L_x_1:


//--------------------- .nv.global.init           --------------------------
	.section	.nv.global.init,"aw",@progbits
.nv.global.init:
	.type		_$_str,@object
	.size		_$_str,(_$_str_$_2 - _$_str)
_$_str:
        /*0000*/ 	.byte	0x5f, 0x5f, 0x43, 0x55, 0x44, 0x41, 0x5f, 0x46, 0x54, 0x5a, 0x00
	.type		_$_str_$_2,@object
	.size		_$_str_$_2,(.L_1 - _$_str_$_2)
_$_str_$_2:
        /*000b*/ 	.byte	0x5f, 0x5f, 0x43, 0x55, 0x44, 0x41, 0x5f, 0x50, 0x52, 0x45, 0x43, 0x5f, 0x53, 0x51, 0x52, 0x54
        /*001b*/ 	.byte	0x00
.L_1:


//--------------------- .nv.constant0.triton_poi_fused_cat_34 --------------------------
	.section	.nv.constant0.triton_poi_fused_cat_34,"a",@progbits
	.sectionflags	@""
	.align	4
.nv.constant0.triton_poi_fused_cat_34:
	.zero		596
